//
// Generated by NVIDIA NVVM Compiler
//
// Compiler Build ID: CL-36424714
// Cuda compilation tools, release 13.0, V13.0.88
// Based on NVVM 20.0.0
//

.version 9.0
.target sm_100
.address_size 64

	// .globl	_Z21health_initializationPii
.global .align 4 .u32 round_count;

.visible .entry _Z21health_initializationPii(
	.param .u64 .ptr .align 1 _Z21health_initializationPii_param_0,
	.param .u32 _Z21health_initializationPii_param_1
)
{
	.reg .pred 	%p<2>;
	.reg .b32 	%r<4>;
	.reg .b64 	%rd<5>;

	ld.param.u64 	%rd1, [_Z21health_initializationPii_param_0];
	ld.param.u32 	%r1, [_Z21health_initializationPii_param_1];
	cvta.to.global.u64 	%rd2, %rd1;
	mov.u32 	%r2, %tid.x;
	mul.wide.u32 	%rd3, %r2, 4;
	add.s64 	%rd4, %rd2, %rd3;
	st.global.u32 	[%rd4], %r1;
	setp.ne.s32 	%p1, %r2, 0;
	@%p1 bra 	$L__BB0_2;
	mov.b32 	%r3, 1;
	st.global.u32 	[round_count], %r3;
$L__BB0_2:
	ret;

}
	// .globl	_Z16closest_Tank_hitPiS_S_iPy
.visible .entry _Z16closest_Tank_hitPiS_S_iPy(
	.param .u64 .ptr .align 1 _Z16closest_Tank_hitPiS_S_iPy_param_0,
	.param .u64 .ptr .align 1 _Z16closest_Tank_hitPiS_S_iPy_param_1,
	.param .u64 .ptr .align 1 _Z16closest_Tank_hitPiS_S_iPy_param_2,
	.param .u32 _Z16closest_Tank_hitPiS_S_iPy_param_3,
	.param .u64 .ptr .align 1 _Z16closest_Tank_hitPiS_S_iPy_param_4
)
{
	.reg .pred 	%p<8>;
	.reg .b32 	%r<23>;
	.reg .b64 	%rd<39>;

	ld.param.u64 	%rd10, [_Z16closest_Tank_hitPiS_S_iPy_param_0];
	ld.param.u64 	%rd11, [_Z16closest_Tank_hitPiS_S_iPy_param_1];
	ld.param.u64 	%rd12, [_Z16closest_Tank_hitPiS_S_iPy_param_2];
	ld.param.u32 	%r5, [_Z16closest_Tank_hitPiS_S_iPy_param_3];
	ld.param.u64 	%rd13, [_Z16closest_Tank_hitPiS_S_iPy_param_4];
	cvta.to.global.u64 	%rd1, %rd12;
	cvta.to.global.u64 	%rd14, %rd13;
	cvta.to.global.u64 	%rd2, %rd10;
	cvta.to.global.u64 	%rd3, %rd11;
	mov.u32 	%r1, %ctaid.x;
	ld.global.u32 	%r6, [round_count];
	add.s32 	%r7, %r6, %r1;
	rem.u32 	%r8, %r7, %r5;
	mul.wide.u32 	%rd15, %r8, 4;
	add.s64 	%rd16, %rd3, %rd15;
	ld.global.u32 	%r9, [%rd16];
	mul.wide.u32 	%rd17, %r1, 4;
	add.s64 	%rd4, %rd3, %rd17;
	ld.global.u32 	%r10, [%rd4];
	sub.s32 	%r2, %r9, %r10;
	add.s64 	%rd18, %rd2, %rd15;
	ld.global.u32 	%r11, [%rd18];
	add.s64 	%rd5, %rd2, %rd17;
	ld.global.u32 	%r12, [%rd5];
	sub.s32 	%r3, %r11, %r12;
	mov.u32 	%r4, %tid.x;
	setp.ne.s32 	%p1, %r4, 0;
	mul.wide.u32 	%rd19, %r1, 8;
	add.s64 	%rd6, %rd14, %rd19;
	@%p1 bra 	$L__BB1_2;
	mov.b64 	%rd20, 9223372036854775807;
	st.global.u64 	[%rd6], %rd20;
$L__BB1_2:
	bar.sync 	0;
	setp.eq.s32 	%p2, %r4, %r1;
	@%p2 bra 	$L__BB1_7;
	cvt.u64.u32 	%rd7, %r4;
	mul.wide.u32 	%rd21, %r4, 4;
	add.s64 	%rd22, %rd1, %rd21;
	ld.global.u32 	%r13, [%rd22];
	setp.lt.s32 	%p3, %r13, 1;
	@%p3 bra 	$L__BB1_7;
	add.s64 	%rd24, %rd1, %rd17;
	ld.global.u32 	%r14, [%rd24];
	setp.lt.s32 	%p4, %r14, 1;
	@%p4 bra 	$L__BB1_7;
	shl.b64 	%rd25, %rd7, 2;
	add.s64 	%rd26, %rd2, %rd25;
	ld.global.u32 	%r15, [%rd26];
	ld.global.u32 	%r16, [%rd5];
	sub.s32 	%r17, %r15, %r16;
	cvt.s64.s32 	%rd8, %r17;
	add.s64 	%rd27, %rd3, %rd25;
	ld.global.u32 	%r19, [%rd27];
	ld.global.u32 	%r20, [%rd4];
	sub.s32 	%r21, %r19, %r20;
	cvt.s64.s32 	%rd9, %r21;
	mul.wide.s32 	%rd28, %r21, %r3;
	mul.wide.s32 	%rd29, %r17, %r2;
	setp.ne.s64 	%p5, %rd28, %rd29;
	mul.wide.s32 	%rd30, %r17, %r3;
	mul.wide.s32 	%rd31, %r21, %r2;
	or.b64  	%rd32, %rd30, %rd31;
	setp.lt.s64 	%p6, %rd32, 0;
	or.pred  	%p7, %p6, %p5;
	@%p7 bra 	$L__BB1_7;
	abs.s64 	%rd33, %rd9;
	abs.s64 	%rd34, %rd8;
	add.s64 	%rd35, %rd33, %rd34;
	shl.b64 	%rd36, %rd35, 32;
	or.b64  	%rd37, %rd36, %rd7;
	atom.global.min.u64 	%rd38, [%rd6], %rd37;
$L__BB1_7:
	ret;

}
	// .globl	_Z14score_updatingPiS_S_iPy
.visible .entry _Z14score_updatingPiS_S_iPy(
	.param .u64 .ptr .align 1 _Z14score_updatingPiS_S_iPy_param_0,
	.param .u64 .ptr .align 1 _Z14score_updatingPiS_S_iPy_param_1,
	.param .u64 .ptr .align 1 _Z14score_updatingPiS_S_iPy_param_2,
	.param .u32 _Z14score_updatingPiS_S_iPy_param_3,
	.param .u64 .ptr .align 1 _Z14score_updatingPiS_S_iPy_param_4
)
{
	.reg .pred 	%p<5>;
	.reg .b32 	%r<11>;
	.reg .b64 	%rd<17>;

	ld.param.u64 	%rd2, [_Z14score_updatingPiS_S_iPy_param_0];
	ld.param.u64 	%rd3, [_Z14score_updatingPiS_S_iPy_param_1];
	ld.param.u64 	%rd4, [_Z14score_updatingPiS_S_iPy_param_2];
	ld.param.u32 	%r2, [_Z14score_updatingPiS_S_iPy_param_3];
	ld.param.u64 	%rd5, [_Z14score_updatingPiS_S_iPy_param_4];
	mov.u32 	%r1, %tid.x;
	setp.ne.s32 	%p1, %r1, 0;
	@%p1 bra 	$L__BB2_2;
	ld.global.u32 	%r3, [round_count];
	add.s32 	%r4, %r3, 1;
	rem.s32 	%r5, %r4, %r2;
	setp.eq.s32 	%p2, %r5, 0;
	selp.b32 	%r6, 1, %r4, %p2;
	st.global.u32 	[round_count], %r6;
$L__BB2_2:
	cvta.to.global.u64 	%rd6, %rd5;
	mul.wide.u32 	%rd7, %r1, 8;
	add.s64 	%rd8, %rd6, %rd7;
	ld.global.u64 	%rd1, [%rd8];
	setp.eq.s64 	%p3, %rd1, 9223372036854775807;
	@%p3 bra 	$L__BB2_6;
	shl.b64 	%rd9, %rd1, 32;
	shr.s64 	%rd10, %rd9, 30;
	cvta.to.global.u64 	%rd11, %rd2;
	add.s64 	%rd12, %rd11, %rd10;
	atom.global.add.u32 	%r7, [%rd12], -1;
	setp.ne.s32 	%p4, %r7, 1;
	@%p4 bra 	$L__BB2_5;
	cvta.to.global.u64 	%rd13, %rd4;
	atom.global.add.u32 	%r8, [%rd13], 1;
$L__BB2_5:
	cvta.to.global.u64 	%rd14, %rd3;
	mul.wide.u32 	%rd15, %r1, 4;
	add.s64 	%rd16, %rd14, %rd15;
	ld.global.u32 	%r9, [%rd16];
	add.s32 	%r10, %r9, 1;
	st.global.u32 	[%rd16], %r10;
$L__BB2_6:
	ret;

}


// ===== COMPILED SASS (sm_100) =====

	.target	sm_100

	.elftype	@"ET_EXEC"


//--------------------- .note.nv.tkinfo           --------------------------
	.section	.note.nv.tkinfo,"",@"SHT_NOTE"
	.sectionflags	@"SHF_NOTE_NV_TKINFO"
	.tkinfo
        /*0018*/ 	.word	0x00000002
        /*0030*/ 	.string	""
        /*0030*/ 	.string	"ptxas"
        /*0030*/ 	.string	"Cuda compilation tools, release 13.0, V13.0.88"
        /*0030*/ 	.string	"Build cuda_13.0.r13.0/compiler.36424714_0"
        /*0030*/ 	.string	"-arch sm_100 -m 64 "



//--------------------- .note.nv.cuinfo           --------------------------
	.section	.note.nv.cuinfo,"",@"SHT_NOTE"
	.sectionflags	@"SHF_NOTE_NV_CUINFO"
        /*0018*/ 	.short	0x0002
        /*001a*/ 	.short	0x0064
        /*001c*/ 	.short	0x0082
	.zero		2


//--------------------- .nv.info                  --------------------------
	.section	.nv.info,"",@"SHT_CUDA_INFO"
	.align	4


	//----- nvinfo : EIATTR_REGCOUNT
	.align		4
        /*0000*/ 	.byte	0x04, 0x2f
        /*0002*/ 	.short	(.L_2 - .L_1)
	.align		4
.L_1:
        /*0004*/ 	.word	index@(_Z21health_initializationPii)
        /*0008*/ 	.word	0x0000000a


	//----- nvinfo : EIATTR_FRAME_SIZE
	.align		4
.L_2:
        /*000c*/ 	.byte	0x04, 0x11
        /*000e*/ 	.short	(.L_4 - .L_3)
	.align		4
.L_3:
        /*0010*/ 	.word	index@(_Z21health_initializationPii)
        /*0014*/ 	.word	0x00000000


	//----- nvinfo : EIATTR_REGCOUNT
	.align		4
.L_4:
        /*0018*/ 	.byte	0x04, 0x2f
        /*001a*/ 	.short	(.L_6 - .L_5)
	.align		4
.L_5:
        /*001c*/ 	.word	index@(_Z16closest_Tank_hitPiS_S_iPy)
        /*0020*/ 	.word	0x0000001a


	//----- nvinfo : EIATTR_FRAME_SIZE
	.align		4
.L_6:
        /*0024*/ 	.byte	0x04, 0x11
        /*0026*/ 	.short	(.L_8 - .L_7)
	.align		4
.L_7:
        /*0028*/ 	.word	index@(_Z16closest_Tank_hitPiS_S_iPy)
        /*002c*/ 	.word	0x00000000


	//----- nvinfo : EIATTR_REGCOUNT
	.align		4
.L_8:
        /*0030*/ 	.byte	0x04, 0x2f
        /*0032*/ 	.short	(.L_10 - .L_9)
	.align		4
.L_9:
        /*0034*/ 	.word	index@(_Z14score_updatingPiS_S_iPy)
        /*0038*/ 	.word	0x00000010


	//----- nvinfo : EIATTR_FRAME_SIZE
	.align		4
.L_10:
        /*003c*/ 	.byte	0x04, 0x11
        /*003e*/ 	.short	(.L_12 - .L_11)
	.align		4
.L_11:
        /*0040*/ 	.word	index@(_Z14score_updatingPiS_S_iPy)
        /*0044*/ 	.word	0x00000000


	//----- nvinfo : EIATTR_MIN_STACK_SIZE
	.align		4
.L_12:
        /*0048*/ 	.byte	0x04, 0x12
        /*004a*/ 	.short	(.L_14 - .L_13)
	.align		4
.L_13:
        /*004c*/ 	.word	index@(_Z14score_updatingPiS_S_iPy)
        /*0050*/ 	.word	0x00000000


	//----- nvinfo : EIATTR_MIN_STACK_SIZE
	.align		4
.L_14:
        /*0054*/ 	.byte	0x04, 0x12
        /*0056*/ 	.short	(.L_16 - .L_15)
	.align		4
.L_15:
        /*0058*/ 	.word	index@(_Z16closest_Tank_hitPiS_S_iPy)
        /*005c*/ 	.word	0x00000000


	//----- nvinfo : EIATTR_MIN_STACK_SIZE
	.align		4
.L_16:
        /*0060*/ 	.byte	0x04, 0x12
        /*0062*/ 	.short	(.L_18 - .L_17)
	.align		4
.L_17:
        /*0064*/ 	.word	index@(_Z21health_initializationPii)
        /*0068*/ 	.word	0x00000000
.L_18:


//--------------------- .nv.compat                --------------------------
	.section	.nv.compat,"",@"SHT_CUDA_COMPAT_INFO"
	.align	4
        /*0000*/ 	.byte	0x02, 0x09, 0x00, 0x00, 0x02, 0x02, 0x01, 0x00, 0x02, 0x05, 0x05, 0x00, 0x03, 0x07, 0x01, 0x01
        /*0010*/ 	.byte	0x02, 0x03, 0x00, 0x00, 0x02, 0x06, 0x01, 0x00, 0x04, 0x0b, 0x08, 0x00, 0x09, 0x00, 0x00, 0x00
        /*0020*/ 	.byte	0x00, 0x00, 0x00, 0x00


//--------------------- .nv.info._Z14score_updatingPiS_S_iPy --------------------------
	.section	.nv.info._Z14score_updatingPiS_S_iPy,"",@"SHT_CUDA_INFO"
	.sectionflags	@""
	.align	4


	//----- nvinfo : EIATTR_CUDA_API_VERSION
	.align		4
        /*0000*/ 	.byte	0x04, 0x37
        /*0002*/ 	.short	(.L_20 - .L_19)
.L_19:
        /*0004*/ 	.word	0x00000082


	//----- nvinfo : EIATTR_KPARAM_INFO
	.align		4
.L_20:
        /*0008*/ 	.byte	0x04, 0x17
        /*000a*/ 	.short	(.L_22 - .L_21)
.L_21:
        /*000c*/ 	.word	0x00000000
        /*0010*/ 	.short	0x0004
        /*0012*/ 	.short	0x0020
        /*0014*/ 	.byte	0x00, 0xf5, 0x21, 0x00


	//----- nvinfo : EIATTR_KPARAM_INFO
	.align		4
.L_22:
        /*0018*/ 	.byte	0x04, 0x17
        /*001a*/ 	.short	(.L_24 - .L_23)
.L_23:
        /*001c*/ 	.word	0x00000000
        /*0020*/ 	.short	0x0003
        /*0022*/ 	.short	0x0018
        /*0024*/ 	.byte	0x00, 0xf0, 0x11, 0x00


	//----- nvinfo : EIATTR_KPARAM_INFO
	.align		4
.L_24:
        /*0028*/ 	.byte	0x04, 0x17
        /*002a*/ 	.short	(.L_26 - .L_25)
.L_25:
        /*002c*/ 	.word	0x00000000
        /*0030*/ 	.short	0x0002
        /*0032*/ 	.short	0x0010
        /*0034*/ 	.byte	0x00, 0xf5, 0x21, 0x00


	//----- nvinfo : EIATTR_KPARAM_INFO
	.align		4
.L_26:
        /*0038*/ 	.byte	0x04, 0x17
        /*003a*/ 	.short	(.L_28 - .L_27)
.L_27:
        /*003c*/ 	.word	0x00000000
        /*0040*/ 	.short	0x0001
        /*0042*/ 	.short	0x0008
        /*0044*/ 	.byte	0x00, 0xf5, 0x21, 0x00


	//----- nvinfo : EIATTR_KPARAM_INFO
	.align		4
.L_28:
        /*0048*/ 	.byte	0x04, 0x17
        /*004a*/ 	.short	(.L_30 - .L_29)
.L_29:
        /*004c*/ 	.word	0x00000000
        /*0050*/ 	.short	0x0000
        /*0052*/ 	.short	0x0000
        /*0054*/ 	.byte	0x00, 0xf5, 0x21, 0x00


	//----- nvinfo : EIATTR_SPARSE_MMA_MASK
	.align		4
.L_30:
        /*0058*/ 	.byte	0x03, 0x50
        /*005a*/ 	.short	0x0000


	//----- nvinfo : EIATTR_MAXREG_COUNT
	.align		4
        /*005c*/ 	.byte	0x03, 0x1b
        /*005e*/ 	.short	0x00ff


	//----- nvinfo : EIATTR_MERCURY_ISA_VERSION
	.align		4
        /*0060*/ 	.byte	0x03, 0x5f
        /*0062*/ 	.short	0x0101


	//----- nvinfo : EIATTR_INT_WARP_WIDE_INSTR_OFFSETS
	.align		4
        /*0064*/ 	.byte	0x04, 0x31
        /*0066*/ 	.short	(.L_32 - .L_31)


	//   ....[0]....
.L_31:
        /*0068*/ 	.word	0x00000360


	//----- nvinfo : EIATTR_VRC_CTA_INIT_COUNT
	.align		4
.L_32:
        /*006c*/ 	.byte	0x02, 0x4a
	.zero		1
	.zero		1


	//----- nvinfo : EIATTR_EXIT_INSTR_OFFSETS
	.align		4
        /*0070*/ 	.byte	0x04, 0x1c
        /*0072*/ 	.short	(.L_34 - .L_33)


	//   ....[0]....
.L_33:
        /*0074*/ 	.word	0x00000280


	//   ....[1]....
        /*0078*/ 	.word	0x000003f0


	//----- nvinfo : EIATTR_CRS_STACK_SIZE
	.align		4
.L_34:
        /*007c*/ 	.byte	0x04, 0x1e
        /*007e*/ 	.short	(.L_36 - .L_35)
.L_35:
        /*0080*/ 	.word	0x00000000


	//----- nvinfo : EIATTR_CBANK_PARAM_SIZE
	.align		4
.L_36:
        /*0084*/ 	.byte	0x03, 0x19
        /*0086*/ 	.short	0x0028


	//----- nvinfo : EIATTR_PARAM_CBANK
	.align		4
        /*0088*/ 	.byte	0x04, 0x0a
        /*008a*/ 	.short	(.L_38 - .L_37)
	.align		4
.L_37:
        /*008c*/ 	.word	index@(.nv.constant0._Z14score_updatingPiS_S_iPy)
        /*0090*/ 	.short	0x0380
        /*0092*/ 	.short	0x0028


	//----- nvinfo : EIATTR_SW_WAR
	.align		4
.L_38:
        /*0094*/ 	.byte	0x04, 0x36
        /*0096*/ 	.short	(.L_40 - .L_39)
.L_39:
        /*0098*/ 	.word	0x00000008
.L_40:


//--------------------- .nv.info._Z16closest_Tank_hitPiS_S_iPy --------------------------
	.section	.nv.info._Z16closest_Tank_hitPiS_S_iPy,"",@"SHT_CUDA_INFO"
	.sectionflags	@""
	.align	4


	//----- nvinfo : EIATTR_CUDA_API_VERSION
	.align		4
        /*0000*/ 	.byte	0x04, 0x37
        /*0002*/ 	.short	(.L_42 - .L_41)
.L_41:
        /*0004*/ 	.word	0x00000082


	//----- nvinfo : EIATTR_KPARAM_INFO
	.align		4
.L_42:
        /*0008*/ 	.byte	0x04, 0x17
        /*000a*/ 	.short	(.L_44 - .L_43)
.L_43:
        /*000c*/ 	.word	0x00000000
        /*0010*/ 	.short	0x0004
        /*0012*/ 	.short	0x0020
        /*0014*/ 	.byte	0x00, 0xf5, 0x21, 0x00


	//----- nvinfo : EIATTR_KPARAM_INFO
	.align		4
.L_44:
        /*0018*/ 	.byte	0x04, 0x17
        /*001a*/ 	.short	(.L_46 - .L_45)
.L_45:
        /*001c*/ 	.word	0x00000000
        /*0020*/ 	.short	0x0003
        /*0022*/ 	.short	0x0018
        /*0024*/ 	.byte	0x00, 0xf0, 0x11, 0x00


	//----- nvinfo : EIATTR_KPARAM_INFO
	.align		4
.L_46:
        /*0028*/ 	.byte	0x04, 0x17
        /*002a*/ 	.short	(.L_48 - .L_47)
.L_47:
        /*002c*/ 	.word	0x00000000
        /*0030*/ 	.short	0x0002
        /*0032*/ 	.short	0x0010
        /*0034*/ 	.byte	0x00, 0xf5, 0x21, 0x00


	//----- nvinfo : EIATTR_KPARAM_INFO
	.align		4
.L_48:
        /*0038*/ 	.byte	0x04, 0x17
        /*003a*/ 	.short	(.L_50 - .L_49)
.L_49:
        /*003c*/ 	.word	0x00000000
        /*0040*/ 	.short	0x0001
        /*0042*/ 	.short	0x0008
        /*0044*/ 	.byte	0x00, 0xf5, 0x21, 0x00


	//----- nvinfo : EIATTR_KPARAM_INFO
	.align		4
.L_50:
        /*0048*/ 	.byte	0x04, 0x17
        /*004a*/ 	.short	(.L_52 - .L_51)
.L_51:
        /*004c*/ 	.word	0x00000000
        /*0050*/ 	.short	0x0000
        /*0052*/ 	.short	0x0000
        /*0054*/ 	.byte	0x00, 0xf5, 0x21, 0x00


	//----- nvinfo : EIATTR_SPARSE_MMA_MASK
	.align		4
.L_52:
        /*0058*/ 	.byte	0x03, 0x50
        /*005a*/ 	.short	0x0000


	//----- nvinfo : EIATTR_MAXREG_COUNT
	.align		4
        /*005c*/ 	.byte	0x03, 0x1b
        /*005e*/ 	.short	0x00ff


	//----- nvinfo : EIATTR_NUM_BARRIERS
	.align		4
        /*0060*/ 	.byte	0x02, 0x4c
        /*0062*/ 	.byte	0x01
	.zero		1


	//----- nvinfo : EIATTR_MERCURY_ISA_VERSION
	.align		4
        /*0064*/ 	.byte	0x03, 0x5f
        /*0066*/ 	.short	0x0101


	//----- nvinfo : EIATTR_VRC_CTA_INIT_COUNT
	.align		4
        /*0068*/ 	.byte	0x02, 0x4a
	.zero		1
	.zero		1


	//----- nvinfo : EIATTR_EXIT_INSTR_OFFSETS
	.align		4
        /*006c*/ 	.byte	0x04, 0x1c
        /*006e*/ 	.short	(.L_54 - .L_53)


	//   ....[0]....
.L_53:
        /*0070*/ 	.word	0x000002b0


	//   ....[1]....
        /*0074*/ 	.word	0x00000300


	//   ....[2]....
        /*0078*/ 	.word	0x00000340


	//   ....[3]....
        /*007c*/ 	.word	0x000004c0


	//   ....[4]....
        /*0080*/ 	.word	0x00000550


	//----- nvinfo : EIATTR_CBANK_PARAM_SIZE
	.align		4
.L_54:
        /*0084*/ 	.byte	0x03, 0x19
        /*0086*/ 	.short	0x0028


	//----- nvinfo : EIATTR_PARAM_CBANK
	.align		4
        /*0088*/ 	.byte	0x04, 0x0a
        /*008a*/ 	.short	(.L_56 - .L_55)
	.align		4
.L_55:
        /*008c*/ 	.word	index@(.nv.constant0._Z16closest_Tank_hitPiS_S_iPy)
        /*0090*/ 	.short	0x0380
        /*0092*/ 	.short	0x0028


	//----- nvinfo : EIATTR_SW_WAR
	.align		4
.L_56:
        /*0094*/ 	.byte	0x04, 0x36
        /*0096*/ 	.short	(.L_58 - .L_57)
.L_57:
        /*0098*/ 	.word	0x00000008
.L_58:


//--------------------- .nv.info._Z21health_initializationPii --------------------------
	.section	.nv.info._Z21health_initializationPii,"",@"SHT_CUDA_INFO"
	.sectionflags	@""
	.align	4


	//----- nvinfo : EIATTR_CUDA_API_VERSION
	.align		4
        /*0000*/ 	.byte	0x04, 0x37
        /*0002*/ 	.short	(.L_60 - .L_59)
.L_59:
        /*0004*/ 	.word	0x00000082


	//----- nvinfo : EIATTR_KPARAM_INFO
	.align		4
.L_60:
        /*0008*/ 	.byte	0x04, 0x17
        /*000a*/ 	.short	(.L_62 - .L_61)
.L_61:
        /*000c*/ 	.word	0x00000000
        /*0010*/ 	.short	0x0001
        /*0012*/ 	.short	0x0008
        /*0014*/ 	.byte	0x00, 0xf0, 0x11, 0x00


	//----- nvinfo : EIATTR_KPARAM_INFO
	.align		4
.L_62:
        /*0018*/ 	.byte	0x04, 0x17
        /*001a*/ 	.short	(.L_64 - .L_63)
.L_63:
        /*001c*/ 	.word	0x00000000
        /*0020*/ 	.short	0x0000
        /*0022*/ 	.short	0x0000
        /*0024*/ 	.byte	0x00, 0xf5, 0x21, 0x00


	//----- nvinfo : EIATTR_SPARSE_MMA_MASK
	.align		4
.L_64:
        /*0028*/ 	.byte	0x03, 0x50
        /*002a*/ 	.short	0x0000


	//----- nvinfo : EIATTR_MAXREG_COUNT
	.align		4
        /*002c*/ 	.byte	0x03, 0x1b
        /*002e*/ 	.short	0x00ff


	//----- nvinfo : EIATTR_MERCURY_ISA_VERSION
	.align		4
        /*0030*/ 	.byte	0x03, 0x5f
        /*0032*/ 	.short	0x0101


	//----- nvinfo : EIATTR_VRC_CTA_INIT_COUNT
	.align		4
        /*0034*/ 	.byte	0x02, 0x4a
	.zero		1
	.zero		1


	//----- nvinfo : EIATTR_EXIT_INSTR_OFFSETS
	.align		4
        /*0038*/ 	.byte	0x04, 0x1c
        /*003a*/ 	.short	(.L_66 - .L_65)


	//   ....[0]....
.L_65:
        /*003c*/ 	.word	0x00000080


	//   ....[1]....
        /*0040*/ 	.word	0x000000c0


	//----- nvinfo : EIATTR_CBANK_PARAM_SIZE
	.align		4
.L_66:
        /*0044*/ 	.byte	0x03, 0x19
        /*0046*/ 	.short	0x000c


	//----- nvinfo : EIATTR_PARAM_CBANK
	.align		4
        /*0048*/ 	.byte	0x04, 0x0a
        /*004a*/ 	.short	(.L_68 - .L_67)
	.align		4
.L_67:
        /*004c*/ 	.word	index@(.nv.constant0._Z21health_initializationPii)
        /*0050*/ 	.short	0x0380
        /*0052*/ 	.short	0x000c


	//----- nvinfo : EIATTR_SW_WAR
	.align		4
.L_68:
        /*0054*/ 	.byte	0x04, 0x36
        /*0056*/ 	.short	(.L_70 - .L_69)
.L_69:
        /*0058*/ 	.word	0x00000008
.L_70:


//--------------------- .nv.callgraph             --------------------------
	.section	.nv.callgraph,"",@"SHT_CUDA_CALLGRAPH"
	.align	4
	.sectionentsize	8
	.align		4
        /*0000*/ 	.word	0x00000000
	.align		4
        /*0004*/ 	.word	0xffffffff
	.align		4
        /*0008*/ 	.word	0x00000000
	.align		4
        /*000c*/ 	.word	0xfffffffe
	.align		4
        /*0010*/ 	.word	0x00000000
	.align		4
        /*0014*/ 	.word	0xfffffffd
	.align		4
        /*0018*/ 	.word	0x00000000
	.align		4
        /*001c*/ 	.word	0xfffffffc


//--------------------- .nv.constant4             --------------------------
	.section	.nv.constant4,"a",@progbits
	.align	8
	.align		8
.nv.constant4:
        /*0000*/ 	.dword	round_count


//--------------------- .text._Z14score_updatingPiS_S_iPy --------------------------
	.section	.text._Z14score_updatingPiS_S_iPy,"ax",@progbits
	.align	128
        .global         _Z14score_updatingPiS_S_iPy
        .type           _Z14score_updatingPiS_S_iPy,@function
        .size           _Z14score_updatingPiS_S_iPy,(.L_x_7 - _Z14score_updatingPiS_S_iPy)
        .other          _Z14score_updatingPiS_S_iPy,@"STO_CUDA_ENTRY STV_DEFAULT"
_Z14score_updatingPiS_S_iPy:
.text._Z14score_updatingPiS_S_iPy:
[----:B------:R-:W-:Y:S01]  /*0000*/  LDC R1, c[0x0][0x37c] ;  /* 0x0000df00ff017b82 */ /* 0x000fe20000000800 */
[----:B------:R-:W0:Y:S07]  /*0010*/  S2R R0, SR_TID.X ;  /* 0x0000000000007919 */ /* 0x000e2e0000002100 */
[----:B------:R-:W1:Y:S01]  /*0020*/  LDC.64 R2, c[0x0][0x3a0] ;  /* 0x0000e800ff027b82 */ /* 0x000e620000000a00 */
[----:B------:R-:W2:Y:S01]  /*0030*/  LDCU.64 UR4, c[0x0][0x358] ;  /* 0x00006b00ff0477ac */ /* 0x000ea20008000a00 */
[----:B------:R-:W-:Y:S01]  /*0040*/  BSSY.RECONVERGENT B0, `(.L_x_0) ;  /* 0x0000020000007945 */ /* 0x000fe20003800200 */
[C---:B0-----:R-:W-:Y:S01]  /*0050*/  ISETP.NE.AND P0, PT, R0.reuse, RZ, PT ;  /* 0x000000ff0000720c */ /* 0x041fe20003f05270 */
[----:B-1----:R-:W-:-:S12]  /*0060*/  IMAD.WIDE.U32 R2, R0, 0x8, R2 ;  /* 0x0000000800027825 */ /* 0x002fd800078e0002 */
[----:B--2---:R-:W-:Y:S05]  /*0070*/  @P0 BRA `(.L_x_1) ;  /* 0x0000000000700947 */ /* 0x004fea0003800000 */
[----:B------:R-:W0:Y:S08]  /*0080*/  LDC.64 R4, c[0x4][RZ] ;  /* 0x01000000ff047b82 */ /* 0x000e300000000a00 */
[----:B------:R-:W1:Y:S01]  /*0090*/  LDC R10, c[0x0][0x398] ;  /* 0x0000e600ff0a7b82 */ /* 0x000e620000000800 */
[----:B0-----:R-:W2:Y:S01]  /*00a0*/  LDG.E R6, desc[UR4][R4.64] ;  /* 0x0000000404067981 */ /* 0x001ea2000c1e1900 */
[----:B-1----:R-:W-:-:S04]  /*00b0*/  IABS R11, R10 ;  /* 0x0000000a000b7213 */ /* 0x002fc80000000000 */
[----:B------:R-:W0:Y:S08]  /*00c0*/  I2F.RP R9, R11 ;  /* 0x0000000b00097306 */ /* 0x000e300000209400 */
[----:B0-----:R-:W0:Y:S02]  /*00d0*/  MUFU.RCP R9, R9 ;  /* 0x0000000900097308 */ /* 0x001e240000001000 */
[----:B0-----:R-:W-:-:S06]  /*00e0*/  VIADD R7, R9, 0xffffffe ;  /* 0x0ffffffe09077836 */ /* 0x001fcc0000000000 */
[----:B------:R-:W0:Y:S02]  /*00f0*/  F2I.FTZ.U32.TRUNC.NTZ R7, R7 ;  /* 0x0000000700077305 */ /* 0x000e24000021f000 */
[----:B0-----:R-:W-:-:S04]  /*0100*/  IMAD.MOV R12, RZ, RZ, -R7 ;  /* 0x000000ffff0c7224 */ /* 0x001fc800078e0a07 */
[----:B------:R-:W-:Y:S02]  /*0110*/  IMAD R13, R12, R11, RZ ;  /* 0x0000000b0c0d7224 */ /* 0x000fe400078e02ff */
[----:B--2---:R-:W-:Y:S02]  /*0120*/  VIADD R8, R6, 0x1 ;  /* 0x0000000106087836 */ /* 0x004fe40000000000 */
[----:B------:R-:W-:-:S03]  /*0130*/  IMAD.MOV.U32 R6, RZ, RZ, RZ ;  /* 0x000000ffff067224 */ /* 0x000fc600078e00ff */
[----:B------:R-:W-:Y:S01]  /*0140*/  IABS R12, R8 ;  /* 0x00000008000c7213 */ /* 0x000fe20000000000 */
[----:B------:R-:W-:Y:S01]  /*0150*/  IMAD.HI.U32 R6, R7, R13, R6 ;  /* 0x0000000d07067227 */ /* 0x000fe200078e0006 */
[----:B------:R-:W-:-:S05]  /*0160*/  ISETP.GE.AND P2, PT, R8, RZ, PT ;  /* 0x000000ff0800720c */ /* 0x000fca0003f46270 */
[----:B------:R-:W-:-:S04]  /*0170*/  IMAD.HI.U32 R6, R6, R12, RZ ;  /* 0x0000000c06067227 */ /* 0x000fc800078e00ff */
[----:B------:R-:W-:-:S04]  /*0180*/  IMAD.MOV R6, RZ, RZ, -R6 ;  /* 0x000000ffff067224 */ /* 0x000fc800078e0a06 */
[----:B------:R-:W-:-:S05]  /*0190*/  IMAD R6, R11, R6, R12 ;  /* 0x000000060b067224 */ /* 0x000fca00078e020c */
[----:B------:R-:W-:-:S13]  /*01a0*/  ISETP.GT.U32.AND P0, PT, R11, R6, PT ;  /* 0x000000060b00720c */ /* 0x000fda0003f04070 */
[----:B------:R-:W-:Y:S01]  /*01b0*/  @!P0 IMAD.IADD R6, R6, 0x1, -R11 ;  /* 0x0000000106068824 */ /* 0x000fe200078e0a0b */
[----:B------:R-:W-:-:S04]  /*01c0*/  ISETP.NE.AND P0, PT, R10, RZ, PT ;  /* 0x000000ff0a00720c */ /* 0x000fc80003f05270 */
[----:B------:R-:W-:-:S13]  /*01d0*/  ISETP.GT.U32.AND P1, PT, R11, R6, PT ;  /* 0x000000060b00720c */ /* 0x000fda0003f24070 */
[----:B------:R-:W-:-:S04]  /*01e0*/  @!P1 IMAD.IADD R6, R6, 0x1, -R11 ;  /* 0x0000000106069824 */ /* 0x000fc800078e0a0b */
[----:B------:R-:W-:Y:S01]  /*01f0*/  @!P2 IMAD.MOV R6, RZ, RZ, -R6 ;  /* 0x000000ffff06a224 */ /* 0x000fe200078e0a06 */
[----:B------:R-:W-:-:S04]  /*0200*/  @!P0 LOP3.LUT R6, RZ, R10, RZ, 0x33, !PT ;  /* 0x0000000aff068212 */ /* 0x000fc800078e33ff */
[----:B------:R-:W-:-:S04]  /*0210*/  ISETP.NE.AND P0, PT, R6, RZ, PT ;  /* 0x000000ff0600720c */ /* 0x000fc80003f05270 */
[----:B------:R-:W-:-:S05]  /*0220*/  SEL R7, R8, 0x1, P0 ;  /* 0x0000000108077807 */ /* 0x000fca0000000000 */
[----:B------:R0:W-:Y:S04]  /*0230*/  STG.E desc[UR4][R4.64], R7 ;  /* 0x0000000704007986 */ /* 0x0001e8000c101904 */
.L_x_1:
[----:B------:R-:W-:Y:S05]  /*0240*/  BSYNC.RECONVERGENT B0 ;  /* 0x0000000000007941 */ /* 0x000fea0003800200 */
.L_x_0:
[----:B------:R-:W2:Y:S02]  /*0250*/  LDG.E.64 R2, desc[UR4][R2.64] ;  /* 0x0000000402027981 */ /* 0x000ea4000c1e1b00 */
[----:B--2---:R-:W-:-:S04]  /*0260*/  ISETP.NE.U32.AND P0, PT, R2, -0x1, PT ;  /* 0xffffffff0200780c */ /* 0x004fc80003f05070 */
[----:B------:R-:W-:-:S13]  /*0270*/  ISETP.NE.AND.EX P0, PT, R3, 0x7fffffff, PT, P0 ;  /* 0x7fffffff0300780c */ /* 0x000fda0003f05300 */
[----:B------:R-:W-:Y:S05]  /*0280*/  @!P0 EXIT ;  /* 0x000000000000894d */ /* 0x000fea0003800000 */
[----:B------:R-:W1:Y:S01]  /*0290*/  LDCU.64 UR6, c[0x0][0x380] ;  /* 0x00007000ff0677ac */ /* 0x000e620008000a00 */
[----:B------:R-:W-:Y:S01]  /*02a0*/  SHF.R.S64 R6, RZ, 0x1e, R2 ;  /* 0x0000001eff067819 */ /* 0x000fe20000001002 */
[----:B------:R-:W-:Y:S01]  /*02b0*/  IMAD.MOV.U32 R3, RZ, RZ, -0x1 ;  /* 0xffffffffff037424 */ /* 0x000fe200078e00ff */
[----:B0-----:R-:W0:Y:S02]  /*02c0*/  LDC.64 R4, c[0x0][0x388] ;  /* 0x0000e200ff047b82 */ /* 0x001e240000000a00 */
[----:B-1----:R-:W-:-:S04]  /*02d0*/  IADD3 R6, P0, PT, R6, UR6, RZ ;  /* 0x0000000606067c10 */ /* 0x002fc8000ff1e0ff */
[----:B------:R-:W-:-:S05]  /*02e0*/  LEA.HI.X.SX32 R7, R2, UR7, 0x2, P0 ;  /* 0x0000000702077c11 */ /* 0x000fca00080f16ff */
[----:B------:R-:W2:Y:S01]  /*02f0*/  ATOMG.E.ADD.STRONG.GPU PT, R6, desc[UR4][R6.64], R3 ;  /* 0x80000003060679a8 */ /* 0x000ea200081ef104 */
[----:B------:R-:W-:Y:S01]  /*0300*/  BSSY.RECONVERGENT B0, `(.L_x_2) ;  /* 0x000000b000007945 */ /* 0x000fe20003800200 */
[----:B0-----:R-:W-:Y:S01]  /*0310*/  IMAD.WIDE.U32 R4, R0, 0x4, R4 ;  /* 0x0000000400047825 */ /* 0x001fe200078e0004 */
[----:B--2---:R-:W-:-:S13]  /*0320*/  ISETP.NE.AND P0, PT, R6, 0x1, PT ;  /* 0x000000010600780c */ /* 0x004fda0003f05270 */
[----:B------:R-:W-:Y:S05]  /*0330*/  @P0 BRA `(.L_x_3) ;  /* 0x00000000001c0947 */ /* 0x000fea0003800000 */
[----:B------:R-:W0:Y:S01]  /*0340*/  S2R R0, SR_LANEID ;  /* 0x0000000000007919 */ /* 0x000e220000000000 */
[----:B------:R-:W1:Y:S01]  /*0350*/  LDC.64 R2, c[0x0][0x390] ;  /* 0x0000e400ff027b82 */ /* 0x000e620000000a00 */
[----:B------:R-:W-:Y:S02]  /*0360*/  VOTEU.ANY UR6, UPT, PT ;  /* 0x0000000000067886 */ /* 0x000fe400038e0100 */
[----:B------:R-:W-:Y:S02]  /*0370*/  UFLO.U32 UR7, UR6 ;  /* 0x00000006000772bd */ /* 0x000fe400080e0000 */
[----:B------:R-:W1:Y:S04]  /*0380*/  POPC R7, UR6 ;  /* 0x0000000600077d09 */ /* 0x000e680008000000 */
[----:B0-----:R-:W-:-:S13]  /*0390*/  ISETP.EQ.U32.AND P0, PT, R0, UR7, PT ;  /* 0x0000000700007c0c */ /* 0x001fda000bf02070 */
[----:B-1----:R0:W-:Y:S02]  /*03a0*/  @P0 REDG.E.ADD.STRONG.GPU desc[UR4][R2.64], R7 ;  /* 0x000000070200098e */ /* 0x0021e4000c12e104 */
.L_x_3:
[----:B------:R-:W-:Y:S05]  /*03b0*/  BSYNC.RECONVERGENT B0 ;  /* 0x0000000000007941 */ /* 0x000fea0003800200 */
.L_x_2:
[----:B------:R-:W0:Y:S02]  /*03c0*/  LDG.E R0, desc[UR4][R4.64] ;  /* 0x0000000404007981 */ /* 0x000e24000c1e1900 */
[----:B0-----:R-:W-:-:S05]  /*03d0*/  VIADD R3, R0, 0x1 ;  /* 0x0000000100037836 */ /* 0x001fca0000000000 */
[----:B------:R-:W-:Y:S01]  /*03e0*/  STG.E desc[UR4][R4.64], R3 ;  /* 0x0000000304007986 */ /* 0x000fe2000c101904 */
[----:B------:R-:W-:Y:S05]  /*03f0*/  EXIT ;  /* 0x000000000000794d */ /* 0x000fea0003800000 */
.L_x_4:
[----:B------:R-:W-:-:S00]  /*0400*/  BRA `(.L_x_4) ;  /* 0xfffffffc00fc7947 */ /* 0x000fc0000383ffff */
[----:B------:R-:W-:-:S00]  /*0410*/  NOP ;  /* 0x0000000000007918 */ /* 0x000fc00000000000 */
        /* <DEDUP_REMOVED lines=14> */
.L_x_7:


//--------------------- .text._Z16closest_Tank_hitPiS_S_iPy --------------------------
	.section	.text._Z16closest_Tank_hitPiS_S_iPy,"ax",@progbits
	.align	128
        .global         _Z16closest_Tank_hitPiS_S_iPy
        .type           _Z16closest_Tank_hitPiS_S_iPy,@function
        .size           _Z16closest_Tank_hitPiS_S_iPy,(.L_x_8 - _Z16closest_Tank_hitPiS_S_iPy)
        .other          _Z16closest_Tank_hitPiS_S_iPy,@"STO_CUDA_ENTRY STV_DEFAULT"
_Z16closest_Tank_hitPiS_S_iPy:
.text._Z16closest_Tank_hitPiS_S_iPy:
[----:B------:R-:W-:Y:S08]  /*0000*/  LDC R1, c[0x0][0x37c] ;  /* 0x0000df00ff017b82 */ /* 0x000ff00000000800 */
[----:B------:R-:W0:Y:S01]  /*0010*/  LDC.64 R4, c[0x4][RZ] ;  /* 0x01000000ff047b82 */ /* 0x000e220000000a00 */
[----:B------:R-:W0:Y:S07]  /*0020*/  LDCU.64 UR4, c[0x0][0x358] ;  /* 0x00006b00ff0477ac */ /* 0x000e2e0008000a00 */
[----:B------:R-:W1:Y:S01]  /*0030*/  LDC R10, c[0x0][0x398] ;  /* 0x0000e600ff0a7b82 */ /* 0x000e620000000800 */
[----:B------:R-:W2:Y:S01]  /*0040*/  S2R R3, SR_CTAID.X ;  /* 0x0000000000037919 */ /* 0x000ea20000002500 */
[----:B------:R-:W3:Y:S06]  /*0050*/  S2R R2, SR_TID.X ;  /* 0x0000000000027919 */ /* 0x000eec0000002100 */
[----:B------:R-:W4:Y:S01]  /*0060*/  LDC.64 R14, c[0x0][0x388] ;  /* 0x0000e200ff0e7b82 */ /* 0x000f220000000a00 */
[----:B0-----:R-:W2:Y:S01]  /*0070*/  LDG.E R4, desc[UR4][R4.64] ;  /* 0x0000000404047981 */ /* 0x001ea2000c1e1900 */
[----:B-1----:R-:W0:Y:S01]  /*0080*/  I2F.U32.RP R0, R10 ;  /* 0x0000000a00007306 */ /* 0x002e220000209000 */
[----:B------:R-:W-:-:S07]  /*0090*/  ISETP.NE.U32.AND P2, PT, R10, RZ, PT ;  /* 0x000000ff0a00720c */ /* 0x000fce0003f45070 */
[----:B0-----:R-:W0:Y:S02]  /*00a0*/  MUFU.RCP R0, R0 ;  /* 0x0000000000007308 */ /* 0x001e240000001000 */
[----:B0-----:R-:W-:-:S06]  /*00b0*/  VIADD R6, R0, 0xffffffe ;  /* 0x0ffffffe00067836 */ /* 0x001fcc0000000000 */
[----:B------:R0:W1:Y:S02]  /*00c0*/  F2I.FTZ.U32.TRUNC.NTZ R7, R6 ;  /* 0x0000000600077305 */ /* 0x000064000021f000 */
[----:B0-----:R-:W-:Y:S02]  /*00d0*/  HFMA2 R6, -RZ, RZ, 0, 0 ;  /* 0x00000000ff067431 */ /* 0x001fe400000001ff */
[----:B-1----:R-:W-:-:S04]  /*00e0*/  IMAD.MOV R9, RZ, RZ, -R7 ;  /* 0x000000ffff097224 */ /* 0x002fc800078e0a07 */
[----:B------:R-:W-:-:S04]  /*00f0*/  IMAD R9, R9, R10, RZ ;  /* 0x0000000a09097224 */ /* 0x000fc800078e02ff */
[----:B------:R-:W-:Y:S02]  /*0100*/  IMAD.HI.U32 R7, R7, R9, R6 ;  /* 0x0000000907077227 */ /* 0x000fe400078e0006 */
[----:B------:R-:W0:Y:S02]  /*0110*/  LDC.64 R8, c[0x0][0x380] ;  /* 0x0000e000ff087b82 */ /* 0x000e240000000a00 */
[----:B--2---:R-:W-:-:S04]  /*0120*/  IMAD.IADD R4, R4, 0x1, R3 ;  /* 0x0000000104047824 */ /* 0x004fc800078e0203 */
[----:B------:R-:W-:-:S04]  /*0130*/  IMAD.HI.U32 R7, R7, R4, RZ ;  /* 0x0000000407077227 */ /* 0x000fc800078e00ff */
[----:B------:R-:W-:-:S04]  /*0140*/  IMAD.MOV R7, RZ, RZ, -R7 ;  /* 0x000000ffff077224 */ /* 0x000fc800078e0a07 */
[----:B------:R-:W-:Y:S02]  /*0150*/  IMAD R17, R10, R7, R4 ;  /* 0x000000070a117224 */ /* 0x000fe400078e0204 */
[----:B------:R-:W1:Y:S01]  /*0160*/  LDC.64 R4, c[0x0][0x3a0] ;  /* 0x0000e800ff047b82 */ /* 0x000e620000000a00 */
[----:B----4-:R-:W-:Y:S02]  /*0170*/  IMAD.WIDE.U32 R6, R3, 0x4, R14 ;  /* 0x0000000403067825 */ /* 0x010fe400078e000e */
[----:B------:R-:W-:-:S03]  /*0180*/  ISETP.GE.U32.AND P0, PT, R17, R10, PT ;  /* 0x0000000a1100720c */ /* 0x000fc60003f06070 */
[----:B------:R2:W5:Y:S10]  /*0190*/  LDG.E R13, desc[UR4][R6.64] ;  /* 0x00000004060d7981 */ /* 0x000574000c1e1900 */
[----:B------:R-:W-:-:S02]  /*01a0*/  @P0 IADD3 R17, PT, PT, R17, -R10, RZ ;  /* 0x8000000a11110210 */ /* 0x000fc40007ffe0ff */
[----:B---3--:R-:W-:Y:S02]  /*01b0*/  ISETP.NE.AND P0, PT, R2, RZ, PT ;  /* 0x000000ff0200720c */ /* 0x008fe40003f05270 */
[----:B------:R-:W-:Y:S01]  /*01c0*/  ISETP.GE.U32.AND P1, PT, R17, R10, PT ;  /* 0x0000000a1100720c */ /* 0x000fe20003f26070 */
[----:B-1----:R-:W-:-:S10]  /*01d0*/  IMAD.WIDE.U32 R4, R3, 0x8, R4 ;  /* 0x0000000803047825 */ /* 0x002fd400078e0004 */
[----:B------:R-:W-:Y:S01]  /*01e0*/  @!P0 IMAD.MOV.U32 R18, RZ, RZ, -0x1 ;  /* 0xffffffffff128424 */ /* 0x000fe200078e00ff */
[----:B------:R-:W-:Y:S01]  /*01f0*/  @!P0 MOV R19, 0x7fffffff ;  /* 0x7fffffff00138802 */ /* 0x000fe20000000f00 */
[----:B------:R-:W-:Y:S01]  /*0200*/  @P1 IMAD.IADD R17, R17, 0x1, -R10 ;  /* 0x0000000111111824 */ /* 0x000fe200078e0a0a */
[----:B------:R-:W-:Y:S02]  /*0210*/  @!P2 LOP3.LUT R17, RZ, R10, RZ, 0x33, !PT ;  /* 0x0000000aff11a212 */ /* 0x000fe400078e33ff */
[----:B------:R-:W-:-:S03]  /*0220*/  ISETP.NE.AND P1, PT, R2, R3, PT ;  /* 0x000000030200720c */ /* 0x000fc60003f25270 */
[----:B------:R-:W-:-:S04]  /*0230*/  IMAD.WIDE.U32 R14, R17, 0x4, R14 ;  /* 0x00000004110e7825 */ /* 0x000fc800078e000e */
[--C-:B0-----:R-:W-:Y:S01]  /*0240*/  IMAD.WIDE.U32 R16, R17, 0x4, R8.reuse ;  /* 0x0000000411107825 */ /* 0x101fe200078e0008 */
[----:B------:R2:W5:Y:S03]  /*0250*/  LDG.E R0, desc[UR4][R14.64] ;  /* 0x000000040e007981 */ /* 0x000566000c1e1900 */
[----:B------:R-:W-:Y:S01]  /*0260*/  IMAD.WIDE.U32 R8, R3, 0x4, R8 ;  /* 0x0000000403087825 */ /* 0x000fe200078e0008 */
[----:B------:R2:W5:Y:S04]  /*0270*/  LDG.E R11, desc[UR4][R16.64] ;  /* 0x00000004100b7981 */ /* 0x000568000c1e1900 */
[----:B------:R2:W5:Y:S04]  /*0280*/  LDG.E R10, desc[UR4][R8.64] ;  /* 0x00000004080a7981 */ /* 0x000568000c1e1900 */
[----:B------:R2:W-:Y:S01]  /*0290*/  @!P0 STG.E.64 desc[UR4][R4.64], R18 ;  /* 0x0000001204008986 */ /* 0x0005e2000c101b04 */
[----:B------:R-:W-:Y:S06]  /*02a0*/  BAR.SYNC.DEFER_BLOCKING 0x0 ;  /* 0x0000000000007b1d */ /* 0x000fec0000010000 */
[----:B------:R-:W-:Y:S05]  /*02b0*/  @!P1 EXIT ;  /* 0x000000000000994d */ /* 0x000fea0003800000 */
[----:B--2---:R-:W0:Y:S02]  /*02c0*/  LDC.64 R16, c[0x0][0x390] ;  /* 0x0000e400ff107b82 */ /* 0x004e240000000a00 */
[----:B0-----:R-:W-:-:S06]  /*02d0*/  IMAD.WIDE.U32 R14, R2, 0x4, R16 ;  /* 0x00000004020e7825 */ /* 0x001fcc00078e0010 */
[----:B------:R-:W2:Y:S02]  /*02e0*/  LDG.E R14, desc[UR4][R14.64] ;  /* 0x000000040e0e7981 */ /* 0x000ea4000c1e1900 */
[----:B--2---:R-:W-:-:S13]  /*02f0*/  ISETP.GE.AND P0, PT, R14, 0x1, PT ;  /* 0x000000010e00780c */ /* 0x004fda0003f06270 */
[----:B------:R-:W-:Y:S05]  /*0300*/  @!P0 EXIT ;  /* 0x000000000000894d */ /* 0x000fea0003800000 */
[----:B------:R-:W-:-:S06]  /*0310*/  IMAD.WIDE.U32 R14, R3, 0x4, R16 ;  /* 0x00000004030e7825 */ /* 0x000fcc00078e0010 */
[----:B------:R-:W2:Y:S02]  /*0320*/  LDG.E R14, desc[UR4][R14.64] ;  /* 0x000000040e0e7981 */ /* 0x000ea4000c1e1900 */
[----:B--2---:R-:W-:-:S13]  /*0330*/  ISETP.GE.AND P0, PT, R14, 0x1, PT ;  /* 0x000000010e00780c */ /* 0x004fda0003f06270 */
[----:B------:R-:W-:Y:S05]  /*0340*/  @!P0 EXIT ;  /* 0x000000000000894d */ /* 0x000fea0003800000 */
[----:B------:R-:W0:Y:S01]  /*0350*/  LDCU.128 UR8, c[0x0][0x380] ;  /* 0x00007000ff0877ac */ /* 0x000e220008000c00 */
[----:B------:R-:W-:Y:S01]  /*0360*/  IMAD.SHL.U32 R18, R2, 0x4, RZ ;  /* 0x0000000402127824 */ /* 0x000fe200078e00ff */
[----:B------:R-:W-:Y:S01]  /*0370*/  SHF.R.U32.HI R12, RZ, 0x1e, R2 ;  /* 0x0000001eff0c7819 */ /* 0x000fe20000011602 */
[----:B------:R-:W2:Y:S04]  /*0380*/  LDG.E R9, desc[UR4][R8.64] ;  /* 0x0000000408097981 */ /* 0x000ea8000c1e1900 */
[----:B------:R-:W3:Y:S01]  /*0390*/  LDG.E R7, desc[UR4][R6.64] ;  /* 0x0000000406077981 */ /* 0x000ee2000c1e1900 */
[C---:B0-----:R-:W-:Y:S02]  /*03a0*/  IADD3 R16, P0, PT, R18.reuse, UR8, RZ ;  /* 0x0000000812107c10 */ /* 0x041fe4000ff1e0ff */
[----:B------:R-:W-:-:S02]  /*03b0*/  IADD3 R18, P1, PT, R18, UR10, RZ ;  /* 0x0000000a12127c10 */ /* 0x000fc4000ff3e0ff */
[C---:B------:R-:W-:Y:S02]  /*03c0*/  IADD3.X R17, PT, PT, R12.reuse, UR9, RZ, P0, !PT ;  /* 0x000000090c117c10 */ /* 0x040fe400087fe4ff */
[----:B------:R-:W-:-:S03]  /*03d0*/  IADD3.X R19, PT, PT, R12, UR11, RZ, P1, !PT ;  /* 0x0000000b0c137c10 */ /* 0x000fc60008ffe4ff */
[----:B------:R-:W2:Y:S04]  /*03e0*/  LDG.E R16, desc[UR4][R16.64] ;  /* 0x0000000410107981 */ /* 0x000ea8000c1e1900 */
[----:B------:R-:W3:Y:S01]  /*03f0*/  LDG.E R18, desc[UR4][R18.64] ;  /* 0x0000000412127981 */ /* 0x000ee2000c1e1900 */
[----:B-----5:R-:W-:Y:S01]  /*0400*/  IADD3 R0, PT, PT, R0, -R13, RZ ;  /* 0x8000000d00007210 */ /* 0x020fe20007ffe0ff */
[----:B------:R-:W-:Y:S01]  /*0410*/  IMAD.IADD R14, R11, 0x1, -R10 ;  /* 0x000000010b0e7824 */ /* 0x000fe200078e0a0a */
[----:B--2---:R-:W-:Y:S01]  /*0420*/  IADD3 R21, PT, PT, R16, -R9, RZ ;  /* 0x8000000910157210 */ /* 0x004fe20007ffe0ff */
[----:B---3--:R-:W-:-:S04]  /*0430*/  IMAD.IADD R23, R18, 0x1, -R7 ;  /* 0x0000000112177824 */ /* 0x008fc800078e0a07 */
[----:B------:R-:W-:-:S04]  /*0440*/  IMAD.WIDE R12, R21, R0, RZ ;  /* 0x00000000150c7225 */ /* 0x000fc800078e02ff */
[----:B------:R-:W-:-:S04]  /*0450*/  IMAD.WIDE R10, R23, R14, RZ ;  /* 0x0000000e170a7225 */ /* 0x000fc800078e02ff */
[----:B------:R-:W-:Y:S01]  /*0460*/  IMAD.WIDE R14, R21, R14, RZ ;  /* 0x0000000e150e7225 */ /* 0x000fe200078e02ff */
[----:B------:R-:W-:-:S03]  /*0470*/  ISETP.NE.U32.AND P0, PT, R10, R12, PT ;  /* 0x0000000c0a00720c */ /* 0x000fc60003f05070 */
[----:B------:R-:W-:Y:S01]  /*0480*/  IMAD.WIDE R8, R23, R0, RZ ;  /* 0x0000000017087225 */ /* 0x000fe200078e02ff */
[----:B------:R-:W-:-:S04]  /*0490*/  ISETP.NE.AND.EX P0, PT, R11, R13, PT, P0 ;  /* 0x0000000d0b00720c */ /* 0x000fc80003f05300 */
[----:B------:R-:W-:-:S04]  /*04a0*/  LOP3.LUT R8, R15, R9, RZ, 0xfc, !PT ;  /* 0x000000090f087212 */ /* 0x000fc800078efcff */
[----:B------:R-:W-:-:S13]  /*04b0*/  ISETP.LT.OR P0, PT, R8, RZ, P0 ;  /* 0x000000ff0800720c */ /* 0x000fda0000701670 */
[----:B------:R-:W-:Y:S05]  /*04c0*/  @P0 EXIT ;  /* 0x000000000000094d */ /* 0x000fea0003800000 */
[----:B------:R-:W-:Y:S02]  /*04d0*/  SHF.R.S32.HI R3, RZ, 0x1f, R23 ;  /* 0x0000001fff037819 */ /* 0x000fe40000011417 */
[----:B------:R-:W-:Y:S02]  /*04e0*/  SHF.R.S32.HI R0, RZ, 0x1f, R21 ;  /* 0x0000001fff007819 */ /* 0x000fe40000011415 */
[----:B------:R-:W-:Y:S02]  /*04f0*/  ISETP.LT.AND P0, PT, R3, RZ, PT ;  /* 0x000000ff0300720c */ /* 0x000fe40003f01270 */
[----:B------:R-:W-:-:S11]  /*0500*/  ISETP.LT.AND P1, PT, R0, RZ, PT ;  /* 0x000000ff0000720c */ /* 0x000fd60003f21270 */
[----:B------:R-:W-:Y:S02]  /*0510*/  @P0 IMAD.MOV R23, RZ, RZ, -R23 ;  /* 0x000000ffff170224 */ /* 0x000fe400078e0a17 */
[----:B------:R-:W-:-:S04]  /*0520*/  @P1 IADD3 R21, PT, PT, -R21, RZ, RZ ;  /* 0x000000ff15151210 */ /* 0x000fc80007ffe1ff */
[----:B------:R-:W-:-:S05]  /*0530*/  IADD3 R3, PT, PT, R23, R21, RZ ;  /* 0x0000001517037210 */ /* 0x000fca0007ffe0ff */
[----:B------:R-:W-:Y:S01]  /*0540*/  REDG.E.MIN.64.STRONG.GPU desc[UR4][R4.64], R2 ;  /* 0x000000020400798e */ /* 0x000fe2000c92e504 */
[----:B------:R-:W-:Y:S05]  /*0550*/  EXIT ;  /* 0x000000000000794d */ /* 0x000fea0003800000 */
.L_x_5:
        /* <DEDUP_REMOVED lines=10> */
.L_x_8:


//--------------------- .text._Z21health_initializationPii --------------------------
	.section	.text._Z21health_initializationPii,"ax",@progbits
	.align	128
        .global         _Z21health_initializationPii
        .type           _Z21health_initializationPii,@function
        .size           _Z21health_initializationPii,(.L_x_9 - _Z21health_initializationPii)
        .other          _Z21health_initializationPii,@"STO_CUDA_ENTRY STV_DEFAULT"
_Z21health_initializationPii:
.text._Z21health_initializationPii:
[----:B------:R-:W-:Y:S01]  /*0000*/  LDC R1, c[0x0][0x37c] ;  /* 0x0000df00ff017b82 */ /* 0x000fe20000000800 */
[----:B------:R-:W0:Y:S07]  /*0010*/  S2R R5, SR_TID.X ;  /* 0x0000000000057919 */ /* 0x000e2e0000002100 */
[----:B------:R-:W1:Y:S01]  /*0020*/  LDC.64 R2, c[0x0][0x380] ;  /* 0x0000e000ff027b82 */ /* 0x000e620000000a00 */
[----:B------:R-:W2:Y:S07]  /*0030*/  LDCU.64 UR4, c[0x0][0x358] ;  /* 0x00006b00ff0477ac */ /* 0x000eae0008000a00 */
[----:B------:R-:W2:Y:S01]  /*0040*/  LDC R7, c[0x0][0x388] ;  /* 0x0000e200ff077b82 */ /* 0x000ea20000000800 */
[C---:B0-----:R-:W-:Y:S01]  /*0050*/  ISETP.NE.AND P0, PT, R5.reuse, RZ, PT ;  /* 0x000000ff0500720c */ /* 0x041fe20003f05270 */
[----:B-1----:R-:W-:-:S05]  /*0060*/  IMAD.WIDE.U32 R2, R5, 0x4, R2 ;  /* 0x0000000405027825 */ /* 0x002fca00078e0002 */
[----:B--2---:R0:W-:Y:S07]  /*0070*/  STG.E desc[UR4][R2.64], R7 ;  /* 0x0000000702007986 */ /* 0x0041ee000c101904 */
[----:B------:R-:W-:Y:S05]  /*0080*/  @P0 EXIT ;  /* 0x000000000000094d */ /* 0x000fea0003800000 */
[----:B0-----:R-:W0:Y:S01]  /*0090*/  LDC.64 R2, c[0x4][RZ] ;  /* 0x01000000ff027b82 */ /* 0x001e220000000a00 */
[----:B------:R-:W-:-:S05]  /*00a0*/  HFMA2 R5, -RZ, RZ, 0, 5.9604644775390625e-08 ;  /* 0x00000001ff057431 */ /* 0x000fca00000001ff */
[----:B0-----:R-:W-:Y:S01]  /*00b0*/  STG.E desc[UR4][R2.64], R5 ;  /* 0x0000000502007986 */ /* 0x001fe2000c101904 */
[----:B------:R-:W-:Y:S05]  /*00c0*/  EXIT ;  /* 0x000000000000794d */ /* 0x000fea0003800000 */
.L_x_6:
        /* <DEDUP_REMOVED lines=11> */
.L_x_9:


//--------------------- .nv.shared.reserved.0     --------------------------
	.section	.nv.shared.reserved.0,"aw",@nobits
	.weak		__nv_reservedSMEM_offset_0_alias
	.size		__nv_reservedSMEM_offset_0_alias, 0, 64
	.other		__nv_reservedSMEM_offset_0_alias,@"STO_CUDA_RESERVED_SHARED STV_DEFAULT"
__nv_reservedSMEM_offset_0_alias:
	.zero		0
	.zero		64


//--------------------- .nv.global                --------------------------
	.section	.nv.global,"aw",@nobits
	.align	4
.nv.global:
	.type		round_count,@object
	.size		round_count,(.L_0 - round_count)
round_count:
	.zero		4
.L_0:


//--------------------- .nv.constant0._Z14score_updatingPiS_S_iPy --------------------------
	.section	.nv.constant0._Z14score_updatingPiS_S_iPy,"a",@progbits
	.sectionflags	@""
	.align	4
.nv.constant0._Z14score_updatingPiS_S_iPy:
	.zero		936


//--------------------- .nv.constant0._Z16closest_Tank_hitPiS_S_iPy --------------------------
	.section	.nv.constant0._Z16closest_Tank_hitPiS_S_iPy,"a",@progbits
	.sectionflags	@""
	.align	4
.nv.constant0._Z16closest_Tank_hitPiS_S_iPy:
	.zero		936


//--------------------- .nv.constant0._Z21health_initializationPii --------------------------
	.section	.nv.constant0._Z21health_initializationPii,"a",@progbits
	.sectionflags	@""
	.align	4
.nv.constant0._Z21health_initializationPii:
	.zero		908


//--------------------- SYMBOLS --------------------------

	.type		.nv.reservedSmem.offset0,@object
	.size		.nv.reservedSmem.offset0,0x4
